//
// Generated by NVIDIA NVVM Compiler
//
// Compiler Build ID: CL-36424714
// Cuda compilation tools, release 13.0, V13.0.88
// Based on NVVM 20.0.0
//

.version 9.0
.target sm_100
.address_size 64

	// .globl	_Z10gol_kernelPhjjS_
.extern .func  (.param .b32 func_retval0) vprintf
(
	.param .b64 vprintf_param_0,
	.param .b64 vprintf_param_1
)
;
.global .align 1 .b8 $str[30] = {67, 101, 108, 108, 32, 115, 116, 97, 116, 101, 32, 37, 117, 32, 105, 115, 32, 110, 111, 116, 32, 48, 32, 111, 114, 32, 49, 32, 10};

.visible .entry _Z10gol_kernelPhjjS_(
	.param .u64 .ptr .align 1 _Z10gol_kernelPhjjS__param_0,
	.param .u32 _Z10gol_kernelPhjjS__param_1,
	.param .u32 _Z10gol_kernelPhjjS__param_2,
	.param .u64 .ptr .align 1 _Z10gol_kernelPhjjS__param_3
)
{
	.local .align 8 .b8 	__local_depot0[8];
	.reg .b64 	%SP;
	.reg .b64 	%SPL;
	.reg .pred 	%p<15>;
	.reg .b16 	%rs<4>;
	.reg .b32 	%r<43>;
	.reg .b64 	%rd<72>;

	mov.u64 	%SPL, __local_depot0;
	cvta.local.u64 	%SP, %SPL;
	ld.param.u64 	%rd28, [_Z10gol_kernelPhjjS__param_0];
	ld.param.u32 	%r5, [_Z10gol_kernelPhjjS__param_1];
	ld.param.u32 	%r6, [_Z10gol_kernelPhjjS__param_2];
	mov.u32 	%r7, %ctaid.x;
	mov.u32 	%r1, %ntid.x;
	mov.u32 	%r8, %tid.x;
	mad.lo.s32 	%r2, %r7, %r1, %r8;
	mul.lo.s32 	%r3, %r6, %r5;
	setp.ge.u32 	%p4, %r2, %r3;
	@%p4 bra 	$L__BB0_20;
	cvta.to.global.u64 	%rd1, %rd28;
	cvt.s64.s32 	%rd66, %r2;
	cvt.u64.u32 	%rd3, %r5;
	cvt.u64.u32 	%rd4, %r6;
	mov.u32 	%r9, %nctaid.x;
	mul.lo.s32 	%r10, %r1, %r9;
	cvt.s64.s32 	%rd5, %r10;
	cvt.s64.s32 	%rd6, %r3;
	cvt.u32.u64 	%r11, %rd3;
$L__BB0_2:
	and.b64  	%rd30, %rd66, -4294967296;
	setp.ne.s64 	%p5, %rd30, 0;
	@%p5 bra 	$L__BB0_4;
	cvt.u32.u64 	%r12, %rd66;
	div.u32 	%r13, %r12, %r11;
	mul.lo.s32 	%r14, %r13, %r11;
	sub.s32 	%r15, %r12, %r14;
	cvt.u64.u32 	%rd67, %r13;
	cvt.u64.u32 	%rd68, %r15;
	bra.uni 	$L__BB0_5;
$L__BB0_4:
	div.u64 	%rd67, %rd66, %rd3;
	mul.lo.s64 	%rd31, %rd67, %rd3;
	sub.s64 	%rd68, %rd66, %rd31;
$L__BB0_5:
	add.s64 	%rd32, %rd3, %rd68;
	add.s64 	%rd14, %rd32, -1;
	and.b64  	%rd33, %rd14, -4294967296;
	setp.ne.s64 	%p6, %rd33, 0;
	@%p6 bra 	$L__BB0_7;
	cvt.u32.u64 	%r17, %rd14;
	rem.u32 	%r18, %r17, %r11;
	cvt.u64.u32 	%rd69, %r18;
	bra.uni 	$L__BB0_8;
$L__BB0_7:
	rem.u64 	%rd69, %rd14, %rd3;
$L__BB0_8:
	add.s64 	%rd34, %rd4, %rd67;
	add.s64 	%rd18, %rd34, -1;
	and.b64  	%rd35, %rd18, -4294967296;
	setp.ne.s64 	%p7, %rd35, 0;
	@%p7 bra 	$L__BB0_10;
	cvt.u32.u64 	%r19, %rd4;
	cvt.u32.u64 	%r20, %rd18;
	rem.u32 	%r21, %r20, %r19;
	cvt.u64.u32 	%rd70, %r21;
	bra.uni 	$L__BB0_11;
$L__BB0_10:
	rem.u64 	%rd70, %rd18, %rd4;
$L__BB0_11:
	add.s64 	%rd22, %rd67, 1;
	and.b64  	%rd36, %rd22, -4294967296;
	setp.ne.s64 	%p8, %rd36, 0;
	@%p8 bra 	$L__BB0_13;
	cvt.u32.u64 	%r22, %rd4;
	cvt.u32.u64 	%r23, %rd22;
	rem.u32 	%r24, %r23, %r22;
	cvt.u64.u32 	%rd71, %r24;
	bra.uni 	$L__BB0_14;
$L__BB0_13:
	rem.u64 	%rd71, %rd22, %rd4;
$L__BB0_14:
	mul.lo.s64 	%rd37, %rd70, %rd3;
	mul.lo.s64 	%rd38, %rd67, %rd3;
	add.s64 	%rd39, %rd68, 1;
	setp.eq.s64 	%p9, %rd39, %rd3;
	selp.b64 	%rd40, 0, %rd39, %p9;
	mul.lo.s64 	%rd41, %rd71, %rd3;
	add.s64 	%rd42, %rd37, %rd69;
	add.s64 	%rd43, %rd1, %rd42;
	ld.global.u8 	%r25, [%rd43];
	add.s64 	%rd44, %rd37, %rd68;
	add.s64 	%rd45, %rd1, %rd44;
	ld.global.u8 	%r26, [%rd45];
	add.s32 	%r27, %r26, %r25;
	add.s64 	%rd46, %rd37, %rd40;
	add.s64 	%rd47, %rd1, %rd46;
	ld.global.u8 	%r28, [%rd47];
	add.s32 	%r29, %r27, %r28;
	add.s64 	%rd48, %rd69, %rd38;
	add.s64 	%rd49, %rd1, %rd48;
	ld.global.u8 	%r30, [%rd49];
	add.s32 	%r31, %r29, %r30;
	add.s64 	%rd50, %rd41, %rd69;
	add.s64 	%rd51, %rd1, %rd50;
	ld.global.u8 	%r32, [%rd51];
	add.s32 	%r33, %r31, %r32;
	add.s64 	%rd52, %rd41, %rd68;
	add.s64 	%rd53, %rd1, %rd52;
	ld.global.u8 	%r34, [%rd53];
	add.s32 	%r35, %r33, %r34;
	add.s64 	%rd54, %rd41, %rd40;
	add.s64 	%rd55, %rd1, %rd54;
	ld.global.u8 	%r36, [%rd55];
	add.s32 	%r37, %r35, %r36;
	add.s64 	%rd56, %rd40, %rd38;
	add.s64 	%rd57, %rd1, %rd56;
	ld.global.u8 	%r38, [%rd57];
	add.s32 	%r4, %r37, %r38;
	add.s64 	%rd26, %rd38, %rd68;
	add.s64 	%rd58, %rd1, %rd26;
	ld.global.u8 	%rs2, [%rd58];
	setp.eq.s16 	%p10, %rs2, 1;
	@%p10 bra 	$L__BB0_17;
	setp.ne.s16 	%p11, %rs2, 0;
	@%p11 bra 	$L__BB0_18;
	setp.eq.s32 	%p14, %r4, 3;
	bra.uni 	$L__BB0_19;
$L__BB0_17:
	and.b32  	%r39, %r4, -2;
	setp.eq.s32 	%p14, %r39, 2;
	bra.uni 	$L__BB0_19;
$L__BB0_18:
	cvt.u32.u16 	%r40, %rs2;
	add.u64 	%rd59, %SP, 0;
	add.u64 	%rd60, %SPL, 0;
	st.local.u32 	[%rd60], %r40;
	mov.u64 	%rd61, $str;
	cvta.global.u64 	%rd62, %rd61;
	{ // callseq 0, 0
	.param .b64 param0;
	st.param.b64 	[param0], %rd62;
	.param .b64 param1;
	st.param.b64 	[param1], %rd59;
	.param .b32 retval0;
	call.uni (retval0), 
	vprintf, 
	(
	param0, 
	param1
	);
	ld.param.b32 	%r41, [retval0];
	} // callseq 0
	mov.pred 	%p14, 0;
$L__BB0_19:
	ld.param.u64 	%rd65, [_Z10gol_kernelPhjjS__param_3];
	selp.u16 	%rs3, 1, 0, %p14;
	cvta.to.global.u64 	%rd63, %rd65;
	add.s64 	%rd64, %rd63, %rd26;
	st.global.u8 	[%rd64], %rs3;
	add.s64 	%rd66, %rd66, %rd5;
	setp.lt.u64 	%p13, %rd66, %rd6;
	@%p13 bra 	$L__BB0_2;
$L__BB0_20:
	ret;

}


// ===== COMPILED SASS (sm_100) =====

	.target	sm_100

	.elftype	@"ET_EXEC"


//--------------------- .note.nv.tkinfo           --------------------------
	.section	.note.nv.tkinfo,"",@"SHT_NOTE"
	.sectionflags	@"SHF_NOTE_NV_TKINFO"
	.tkinfo
        /*0018*/ 	.word	0x00000002
        /*0030*/ 	.string	""
        /*0030*/ 	.string	"ptxas"
        /*0030*/ 	.string	"Cuda compilation tools, release 13.0, V13.0.88"
        /*0030*/ 	.string	"Build cuda_13.0.r13.0/compiler.36424714_0"
        /*0030*/ 	.string	"-arch sm_100 -m 64 "



//--------------------- .note.nv.cuinfo           --------------------------
	.section	.note.nv.cuinfo,"",@"SHT_NOTE"
	.sectionflags	@"SHF_NOTE_NV_CUINFO"
        /*0018*/ 	.short	0x0002
        /*001a*/ 	.short	0x0064
        /*001c*/ 	.short	0x0082
	.zero		2


//--------------------- .nv.info                  --------------------------
	.section	.nv.info,"",@"SHT_CUDA_INFO"
	.align	4


	//----- nvinfo : EIATTR_REGCOUNT
	.align		4
        /*0000*/ 	.byte	0x04, 0x2f
        /*0002*/ 	.short	(.L_2 - .L_1)
	.align		4
.L_1:
        /*0004*/ 	.word	index@(_Z10gol_kernelPhjjS_)
        /*0008*/ 	.word	0x00000020


	//----- nvinfo : EIATTR_FRAME_SIZE
	.align		4
.L_2:
        /*000c*/ 	.byte	0x04, 0x11
        /*000e*/ 	.short	(.L_4 - .L_3)
	.align		4
.L_3:
        /*0010*/ 	.word	index@($__internal_1_$__cuda_sm20_rem_u64)
        /*0014*/ 	.word	0x00000008


	//----- nvinfo : EIATTR_FRAME_SIZE
	.align		4
.L_4:
        /*0018*/ 	.byte	0x04, 0x11
        /*001a*/ 	.short	(.L_6 - .L_5)
	.align		4
.L_5:
        /*001c*/ 	.word	index@($__internal_0_$__cuda_sm20_div_u64)
        /*0020*/ 	.word	0x00000008


	//----- nvinfo : EIATTR_FRAME_SIZE
	.align		4
.L_6:
        /*0024*/ 	.byte	0x04, 0x11
        /*0026*/ 	.short	(.L_8 - .L_7)
	.align		4
.L_7:
        /*0028*/ 	.word	index@(_Z10gol_kernelPhjjS_)
        /*002c*/ 	.word	0x00000008


	//----- nvinfo : EIATTR_MIN_STACK_SIZE
	.align		4
.L_8:
        /*0030*/ 	.byte	0x04, 0x12
        /*0032*/ 	.short	(.L_10 - .L_9)
	.align		4
.L_9:
        /*0034*/ 	.word	index@(_Z10gol_kernelPhjjS_)
        /*0038*/ 	.word	0x00000008
.L_10:


//--------------------- .nv.compat                --------------------------
	.section	.nv.compat,"",@"SHT_CUDA_COMPAT_INFO"
	.align	4
        /*0000*/ 	.byte	0x02, 0x09, 0x00, 0x00, 0x02, 0x02, 0x01, 0x00, 0x02, 0x05, 0x05, 0x00, 0x03, 0x07, 0x01, 0x01
        /*0010*/ 	.byte	0x02, 0x03, 0x00, 0x00, 0x02, 0x06, 0x01, 0x00, 0x04, 0x0b, 0x08, 0x00, 0x09, 0x00, 0x00, 0x00
        /*0020*/ 	.byte	0x00, 0x00, 0x00, 0x00


//--------------------- .nv.info._Z10gol_kernelPhjjS_ --------------------------
	.section	.nv.info._Z10gol_kernelPhjjS_,"",@"SHT_CUDA_INFO"
	.sectionflags	@""
	.align	4


	//----- nvinfo : EIATTR_CUDA_API_VERSION
	.align		4
        /*0000*/ 	.byte	0x04, 0x37
        /*0002*/ 	.short	(.L_12 - .L_11)
.L_11:
        /*0004*/ 	.word	0x00000082


	//----- nvinfo : EIATTR_KPARAM_INFO
	.align		4
.L_12:
        /*0008*/ 	.byte	0x04, 0x17
        /*000a*/ 	.short	(.L_14 - .L_13)
.L_13:
        /*000c*/ 	.word	0x00000000
        /*0010*/ 	.short	0x0003
        /*0012*/ 	.short	0x0010
        /*0014*/ 	.byte	0x00, 0xf5, 0x21, 0x00


	//----- nvinfo : EIATTR_KPARAM_INFO
	.align		4
.L_14:
        /*0018*/ 	.byte	0x04, 0x17
        /*001a*/ 	.short	(.L_16 - .L_15)
.L_15:
        /*001c*/ 	.word	0x00000000
        /*0020*/ 	.short	0x0002
        /*0022*/ 	.short	0x000c
        /*0024*/ 	.byte	0x00, 0xf0, 0x11, 0x00


	//----- nvinfo : EIATTR_KPARAM_INFO
	.align		4
.L_16:
        /*0028*/ 	.byte	0x04, 0x17
        /*002a*/ 	.short	(.L_18 - .L_17)
.L_17:
        /*002c*/ 	.word	0x00000000
        /*0030*/ 	.short	0x0001
        /*0032*/ 	.short	0x0008
        /*0034*/ 	.byte	0x00, 0xf0, 0x11, 0x00


	//----- nvinfo : EIATTR_KPARAM_INFO
	.align		4
.L_18:
        /*0038*/ 	.byte	0x04, 0x17
        /*003a*/ 	.short	(.L_20 - .L_19)
.L_19:
        /*003c*/ 	.word	0x00000000
        /*0040*/ 	.short	0x0000
        /*0042*/ 	.short	0x0000
        /*0044*/ 	.byte	0x00, 0xf5, 0x21, 0x00


	//----- nvinfo : EIATTR_SPARSE_MMA_MASK
	.align		4
.L_20:
        /*0048*/ 	.byte	0x03, 0x50
        /*004a*/ 	.short	0x0000


	//----- nvinfo : EIATTR_MAXREG_COUNT
	.align		4
        /*004c*/ 	.byte	0x03, 0x1b
        /*004e*/ 	.short	0x00ff


	//----- nvinfo : EIATTR_EXTERNS
	.align		4
        /*0050*/ 	.byte	0x04, 0x0f
        /*0052*/ 	.short	(.L_22 - .L_21)


	//   ....[0]....
	.align		4
.L_21:
        /*0054*/ 	.word	index@(vprintf)


	//----- nvinfo : EIATTR_MERCURY_ISA_VERSION
	.align		4
.L_22:
        /*0058*/ 	.byte	0x03, 0x5f
        /*005a*/ 	.short	0x0101


	//----- nvinfo : EIATTR_VRC_CTA_INIT_COUNT
	.align		4
        /*005c*/ 	.byte	0x02, 0x4a
	.zero		1
	.zero		1


	//----- nvinfo : EIATTR_SYSCALL_OFFSETS
	.align		4
        /*0060*/ 	.byte	0x04, 0x46
        /*0062*/ 	.short	(.L_24 - .L_23)


	//   ....[0]....
.L_23:
        /*0064*/ 	.word	0x00000d90


	//----- nvinfo : EIATTR_EXIT_INSTR_OFFSETS
	.align		4
.L_24:
        /*0068*/ 	.byte	0x04, 0x1c
        /*006a*/ 	.short	(.L_26 - .L_25)


	//   ....[0]....
.L_25:
        /*006c*/ 	.word	0x000000d0


	//   ....[1]....
        /*0070*/ 	.word	0x00000e80


	//----- nvinfo : EIATTR_CRS_STACK_SIZE
	.align		4
.L_26:
        /*0074*/ 	.byte	0x04, 0x1e
        /*0076*/ 	.short	(.L_28 - .L_27)
.L_27:
        /*0078*/ 	.word	0x00000000


	//----- nvinfo : EIATTR_CBANK_PARAM_SIZE
	.align		4
.L_28:
        /*007c*/ 	.byte	0x03, 0x19
        /*007e*/ 	.short	0x0018


	//----- nvinfo : EIATTR_PARAM_CBANK
	.align		4
        /*0080*/ 	.byte	0x04, 0x0a
        /*0082*/ 	.short	(.L_30 - .L_29)
	.align		4
.L_29:
        /*0084*/ 	.word	index@(.nv.constant0._Z10gol_kernelPhjjS_)
        /*0088*/ 	.short	0x0380
        /*008a*/ 	.short	0x0018


	//----- nvinfo : EIATTR_SW_WAR
	.align		4
.L_30:
        /*008c*/ 	.byte	0x04, 0x36
        /*008e*/ 	.short	(.L_32 - .L_31)
.L_31:
        /*0090*/ 	.word	0x00000008
.L_32:


//--------------------- .nv.callgraph             --------------------------
	.section	.nv.callgraph,"",@"SHT_CUDA_CALLGRAPH"
	.align	4
	.sectionentsize	8
	.align		4
        /*0000*/ 	.word	0x00000000
	.align		4
        /*0004*/ 	.word	0xffffffff
	.align		4
        /*0008*/ 	.word	index@(_Z10gol_kernelPhjjS_)
	.align		4
        /*000c*/ 	.word	index@(vprintf)
	.align		4
        /*0010*/ 	.word	0x00000000
	.align		4
        /*0014*/ 	.word	0xfffffffe
	.align		4
        /*0018*/ 	.word	0x00000000
	.align		4
        /*001c*/ 	.word	0xfffffffd
	.align		4
        /*0020*/ 	.word	0x00000000
	.align		4
        /*0024*/ 	.word	0xfffffffc


//--------------------- .nv.constant4             --------------------------
	.section	.nv.constant4,"a",@progbits
	.align	8
	.align		8
.nv.constant4:
        /*0000*/ 	.dword	vprintf
	.align		8
        /*0008*/ 	.dword	$str


//--------------------- .text._Z10gol_kernelPhjjS_ --------------------------
	.section	.text._Z10gol_kernelPhjjS_,"ax",@progbits
	.align	128
        .global         _Z10gol_kernelPhjjS_
        .type           _Z10gol_kernelPhjjS_,@function
        .size           _Z10gol_kernelPhjjS_,(.L_x_19 - _Z10gol_kernelPhjjS_)
        .other          _Z10gol_kernelPhjjS_,@"STO_CUDA_ENTRY STV_DEFAULT"
_Z10gol_kernelPhjjS_:
.text._Z10gol_kernelPhjjS_:
[----:B------:R-:W0:Y:S01]  /*0000*/  LDC R1, c[0x0][0x37c] ;  /* 0x0000df00ff017b82 */ /* 0x000e220000000800 */
[----:B------:R-:W1:Y:S01]  /*0010*/  S2R R3, SR_TID.X ;  /* 0x0000000000037919 */ /* 0x000e620000002100 */
[----:B------:R-:W2:Y:S06]  /*0020*/  LDCU UR5, c[0x0][0x2fc] ;  /* 0x00005f80ff0577ac */ /* 0x000eac0008000800 */
[----:B------:R-:W1:Y:S01]  /*0030*/  S2UR UR6, SR_CTAID.X ;  /* 0x00000000000679c3 */ /* 0x000e620000002500 */
[----:B0-----:R-:W-:Y:S01]  /*0040*/  VIADD R1, R1, 0xfffffff8 ;  /* 0xfffffff801017836 */ /* 0x001fe20000000000 */
[----:B------:R-:W0:Y:S01]  /*0050*/  LDCU.64 UR38, c[0x0][0x388] ;  /* 0x00007100ff2677ac */ /* 0x000e220008000a00 */
[----:B------:R-:W3:Y:S05]  /*0060*/  LDCU UR4, c[0x0][0x2f8] ;  /* 0x00005f00ff0477ac */ /* 0x000eea0008000800 */
[----:B------:R-:W1:Y:S01]  /*0070*/  LDC R24, c[0x0][0x360] ;  /* 0x0000d800ff187b82 */ /* 0x000e620000000800 */
[----:B0-----:R-:W-:Y:S01]  /*0080*/  UIMAD UR38, UR39, UR38, URZ ;  /* 0x00000026272672a4 */ /* 0x001fe2000f8e02ff */
[----:B---3--:R-:W-:-:S05]  /*0090*/  IADD3 R2, P1, PT, R1, UR4, RZ ;  /* 0x0000000401027c10 */ /* 0x008fca000ff3e0ff */
[----:B--2---:R-:W-:Y:S02]  /*00a0*/  IMAD.X R18, RZ, RZ, UR5, P1 ;  /* 0x00000005ff127e24 */ /* 0x004fe400088e06ff */
[----:B-1----:R-:W-:-:S05]  /*00b0*/  IMAD R22, R24, UR6, R3 ;  /* 0x0000000618167c24 */ /* 0x002fca000f8e0203 */
[----:B------:R-:W-:-:S13]  /*00c0*/  ISETP.GE.U32.AND P0, PT, R22, UR38, PT ;  /* 0x0000002616007c0c */ /* 0x000fda000bf06070 */
[----:B------:R-:W-:Y:S05]  /*00d0*/  @P0 EXIT ;  /* 0x000000000000094d */ /* 0x000fea0003800000 */
[----:B------:R-:W0:Y:S01]  /*00e0*/  LDCU UR4, c[0x0][0x370] ;  /* 0x00006e00ff0477ac */ /* 0x000e220008000800 */
[----:B------:R-:W-:Y:S01]  /*00f0*/  SHF.R.S32.HI R23, RZ, 0x1f, R22 ;  /* 0x0000001fff177819 */ /* 0x000fe20000011416 */
[----:B------:R-:W1:Y:S01]  /*0100*/  LDCU.64 UR36, c[0x0][0x358] ;  /* 0x00006b00ff2477ac */ /* 0x000e620008000a00 */
[----:B------:R-:W2:Y:S01]  /*0110*/  LDCU UR45, c[0x0][0x388] ;  /* 0x00007100ff2d77ac */ /* 0x000ea20008000800 */
[----:B------:R-:W3:Y:S01]  /*0120*/  LDCU UR44, c[0x0][0x38c] ;  /* 0x00007180ff2c77ac */ /* 0x000ee20008000800 */
[----:B------:R-:W4:Y:S01]  /*0130*/  LDCU.64 UR40, c[0x0][0x380] ;  /* 0x00007000ff2877ac */ /* 0x000f220008000a00 */
[----:B0-----:R-:W-:Y:S01]  /*0140*/  IMAD R24, R24, UR4, RZ ;  /* 0x0000000418187c24 */ /* 0x001fe2000f8e02ff */
[----:B------:R-:W0:Y:S01]  /*0150*/  LDCU.64 UR42, c[0x0][0x390] ;  /* 0x00007200ff2a77ac */ /* 0x000e220008000a00 */
[----:B-1----:R-:W-:-:S12]  /*0160*/  USHF.R.S32.HI UR39, URZ, 0x1f, UR38 ;  /* 0x0000001fff277899 */ /* 0x002fd80008011426 */
.L_x_16:
[----:B------:R-:W-:Y:S01]  /*0170*/  ISETP.NE.U32.AND P0, PT, R23, RZ, PT ;  /* 0x000000ff1700720c */ /* 0x000fe20003f05070 */
[----:B------:R-:W-:-:S12]  /*0180*/  BSSY.RECONVERGENT B0, `(.L_x_0) ;  /* 0x0000022000007945 */ /* 0x000fd80003800200 */
[----:B------:R-:W-:Y:S05]  /*0190*/  @P0 BRA `(.L_x_1) ;  /* 0x0000000000600947 */ /* 0x000fea0003800000 */
[----:B--2---:R-:W-:Y:S02]  /*01a0*/  IMAD.U32 R5, RZ, RZ, UR45 ;  /* 0x0000002dff057e24 */ /* 0x004fe4000f8e00ff */
[----:B------:R-:W-:Y:S02]  /*01b0*/  HFMA2 R15, -RZ, RZ, 0, 0 ;  /* 0x00000000ff0f7431 */ /* 0x000fe400000001ff */
[----:B------:R-:W-:Y:S01]  /*01c0*/  IMAD.MOV.U32 R17, RZ, RZ, RZ ;  /* 0x000000ffff117224 */ /* 0x000fe200078e00ff */
[----:B------:R-:W1:Y:S01]  /*01d0*/  I2F.U32.RP R0, R5 ;  /* 0x0000000500007306 */ /* 0x000e620000209000 */
[----:B------:R-:W-:-:S07]  /*01e0*/  ISETP.NE.U32.AND P2, PT, R5, RZ, PT ;  /* 0x000000ff0500720c */ /* 0x000fce0003f45070 */
[----:B-1----:R-:W1:Y:S02]  /*01f0*/  MUFU.RCP R0, R0 ;  /* 0x0000000000007308 */ /* 0x002e640000001000 */
[----:B-1----:R-:W-:-:S06]  /*0200*/  VIADD R6, R0, 0xffffffe ;  /* 0x0ffffffe00067836 */ /* 0x002fcc0000000000 */
[----:B------:R1:W2:Y:S02]  /*0210*/  F2I.FTZ.U32.TRUNC.NTZ R7, R6 ;  /* 0x0000000600077305 */ /* 0x0002a4000021f000 */
[----:B-1----:R-:W-:Y:S02]  /*0220*/  IMAD.MOV.U32 R6, RZ, RZ, RZ ;  /* 0x000000ffff067224 */ /* 0x002fe400078e00ff */
[----:B--2---:R-:W-:-:S05]  /*0230*/  IMAD R3, R7, R5, RZ ;  /* 0x0000000507037224 */ /* 0x004fca00078e02ff */
[----:B------:R-:W-:-:S05]  /*0240*/  IADD3 R3, PT, PT, -R3, RZ, RZ ;  /* 0x000000ff03037210 */ /* 0x000fca0007ffe1ff */
[----:B------:R-:W-:-:S06]  /*0250*/  IMAD.HI.U32 R7, R7, R3, R6 ;  /* 0x0000000307077227 */ /* 0x000fcc00078e0006 */
[----:B------:R-:W-:-:S04]  /*0260*/  IMAD.HI.U32 R14, R7, R22, RZ ;  /* 0x00000016070e7227 */ /* 0x000fc800078e00ff */
[----:B------:R-:W-:-:S04]  /*0270*/  IMAD.MOV R4, RZ, RZ, -R14 ;  /* 0x000000ffff047224 */ /* 0x000fc800078e0a0e */
[----:B------:R-:W-:-:S05]  /*0280*/  IMAD R4, R5, R4, R22 ;  /* 0x0000000405047224 */ /* 0x000fca00078e0216 */
[----:B------:R-:W-:-:S13]  /*0290*/  ISETP.GE.U32.AND P0, PT, R4, R5, PT ;  /* 0x000000050400720c */ /* 0x000fda0003f06070 */
[----:B------:R-:W-:Y:S01]  /*02a0*/  @P0 IMAD.IADD R4, R4, 0x1, -R5 ;  /* 0x0000000104040824 */ /* 0x000fe200078e0a05 */
[----:B------:R-:W-:-:S04]  /*02b0*/  @P0 IADD3 R14, PT, PT, R14, 0x1, RZ ;  /* 0x000000010e0e0810 */ /* 0x000fc80007ffe0ff */
[----:B------:R-:W-:-:S13]  /*02c0*/  ISETP.GE.U32.AND P1, PT, R4, R5, PT ;  /* 0x000000050400720c */ /* 0x000fda0003f26070 */
[----:B------:R-:W-:Y:S01]  /*02d0*/  @P1 VIADD R14, R14, 0x1 ;  /* 0x000000010e0e1836 */ /* 0x000fe20000000000 */
[----:B------:R-:W-:-:S05]  /*02e0*/  @!P2 LOP3.LUT R14, RZ, R5, RZ, 0x33, !PT ;  /* 0x00000005ff0ea212 */ /* 0x000fca00078e33ff */
[----:B------:R-:W-:-:S04]  /*02f0*/  IMAD.MOV R16, RZ, RZ, -R14 ;  /* 0x000000ffff107224 */ /* 0x000fc800078e0a0e */
[----:B------:R-:W-:Y:S01]  /*0300*/  IMAD R16, R5, R16, R22 ;  /* 0x0000001005107224 */ /* 0x000fe200078e0216 */
[----:B------:R-:W-:Y:S06]  /*0310*/  BRA `(.L_x_2) ;  /* 0x0000000000207947 */ /* 0x000fec0003800000 */
.L_x_1:
[----:B------:R-:W-:-:S07]  /*0320*/  MOV R0, 0x340 ;  /* 0x0000034000007802 */ /* 0x000fce0000000f00 */
[----:B0-234-:R-:W-:Y:S05]  /*0330*/  CALL.REL.NOINC `($__internal_0_$__cuda_sm20_div_u64) ;  /* 0x0000000800d47944 */ /* 0x01dfea0003c00000 */
[----:B------:R-:W-:Y:S01]  /*0340*/  IADD3 R16, P0, PT, RZ, -R14, RZ ;  /* 0x8000000eff107210 */ /* 0x000fe20007f1e0ff */
[----:B------:R-:W-:-:S04]  /*0350*/  IMAD.U32 R5, RZ, RZ, UR45 ;  /* 0x0000002dff057e24 */ /* 0x000fc8000f8e00ff */
[----:B------:R-:W-:Y:S02]  /*0360*/  IMAD.X R0, RZ, RZ, ~R15, P0 ;  /* 0x000000ffff007224 */ /* 0x000fe400000e0e0f */
[----:B------:R-:W-:-:S04]  /*0370*/  IMAD.WIDE.U32 R16, R16, R5, R22 ;  /* 0x0000000510107225 */ /* 0x000fc800078e0016 */
[----:B------:R-:W-:-:S04]  /*0380*/  IMAD R3, R0, R5, RZ ;  /* 0x0000000500037224 */ /* 0x000fc800078e02ff */
[----:B------:R-:W-:-:S07]  /*0390*/  IMAD.IADD R17, R17, 0x1, R3 ;  /* 0x0000000111117824 */ /* 0x000fce00078e0203 */
.L_x_2:
[----:B0--34-:R-:W-:Y:S05]  /*03a0*/  BSYNC.RECONVERGENT B0 ;  /* 0x0000000000007941 */ /* 0x019fea0003800200 */
.L_x_0:
[----:B------:R-:W-:Y:S01]  /*03b0*/  IADD3 R13, P0, P1, R5, -0x1, R16 ;  /* 0xffffffff050d7810 */ /* 0x000fe2000791e010 */
[----:B------:R-:W-:Y:S01]  /*03c0*/  BSSY.RECONVERGENT B0, `(.L_x_3) ;  /* 0x000001e000007945 */ /* 0x000fe20003800200 */
[----:B------:R-:W-:Y:S02]  /*03d0*/  MOV R3, RZ ;  /* 0x000000ff00037202 */ /* 0x000fe40000000f00 */
[----:B------:R-:W-:-:S04]  /*03e0*/  IADD3.X R19, PT, PT, RZ, -0x1, R17, P0, P1 ;  /* 0xffffffffff137810 */ /* 0x000fc800007e2411 */
[----:B------:R-:W-:-:S13]  /*03f0*/  ISETP.NE.U32.AND P0, PT, R19, RZ, PT ;  /* 0x000000ff1300720c */ /* 0x000fda0003f05070 */
[----:B------:R-:W-:Y:S05]  /*0400*/  @P0 BRA `(.L_x_4) ;  /* 0x00000000004c0947 */ /* 0x000fea0003800000 */
[----:B------:R-:W0:Y:S01]  /*0410*/  I2F.U32.RP R4, R5 ;  /* 0x0000000500047306 */ /* 0x000e220000209000 */
[----:B------:R-:W-:-:S07]  /*0420*/  ISETP.NE.U32.AND P1, PT, R5, RZ, PT ;  /* 0x000000ff0500720c */ /* 0x000fce0003f25070 */
[----:B0-----:R-:W0:Y:S02]  /*0430*/  MUFU.RCP R4, R4 ;  /* 0x0000000400047308 */ /* 0x001e240000001000 */
[----:B0-----:R-:W-:-:S06]  /*0440*/  VIADD R6, R4, 0xffffffe ;  /* 0x0ffffffe04067836 */ /* 0x001fcc0000000000 */
[----:B------:R0:W1:Y:S02]  /*0450*/  F2I.FTZ.U32.TRUNC.NTZ R7, R6 ;  /* 0x0000000600077305 */ /* 0x000064000021f000 */
[----:B0-----:R-:W-:Y:S02]  /*0460*/  IMAD.MOV.U32 R6, RZ, RZ, RZ ;  /* 0x000000ffff067224 */ /* 0x001fe400078e00ff */
[----:B-1----:R-:W-:-:S04]  /*0470*/  IMAD.MOV R0, RZ, RZ, -R7 ;  /* 0x000000ffff007224 */ /* 0x002fc800078e0a07 */
[----:B------:R-:W-:-:S04]  /*0480*/  IMAD R9, R0, R5, RZ ;  /* 0x0000000500097224 */ /* 0x000fc800078e02ff */
[----:B------:R-:W-:-:S04]  /*0490*/  IMAD.HI.U32 R0, R7, R9, R6 ;  /* 0x0000000907007227 */ /* 0x000fc800078e0006 */
[----:B------:R-:W-:Y:S02]  /*04a0*/  IMAD.MOV.U32 R9, RZ, RZ, RZ ;  /* 0x000000ffff097224 */ /* 0x000fe400078e00ff */
[----:B------:R-:W-:-:S05]  /*04b0*/  IMAD.HI.U32 R0, R0, R13, RZ ;  /* 0x0000000d00007227 */ /* 0x000fca00078e00ff */
[----:B------:R-:W-:-:S05]  /*04c0*/  IADD3 R0, PT, PT, -R0, RZ, RZ ;  /* 0x000000ff00007210 */ /* 0x000fca0007ffe1ff */
[----:B------:R-:W-:-:S05]  /*04d0*/  IMAD R8, R5, R0, R13 ;  /* 0x0000000005087224 */ /* 0x000fca00078e020d */
[----:B------:R-:W-:-:S13]  /*04e0*/  ISETP.GE.U32.AND P0, PT, R8, R5, PT ;  /* 0x000000050800720c */ /* 0x000fda0003f06070 */
[----:B------:R-:W-:-:S05]  /*04f0*/  @P0 IMAD.IADD R8, R8, 0x1, -R5 ;  /* 0x0000000108080824 */ /* 0x000fca00078e0a05 */
[----:B------:R-:W-:-:S13]  /*0500*/  ISETP.GE.U32.AND P0, PT, R8, R5, PT ;  /* 0x000000050800720c */ /* 0x000fda0003f06070 */
[----:B------:R-:W-:Y:S01]  /*0510*/  @P0 IMAD.IADD R8, R8, 0x1, -R5 ;  /* 0x0000000108080824 */ /* 0x000fe200078e0a05 */
[----:B------:R-:W-:Y:S01]  /*0520*/  @!P1 LOP3.LUT R8, RZ, R5, RZ, 0x33, !PT ;  /* 0x00000005ff089212 */ /* 0x000fe200078e33ff */
[----:B------:R-:W-:Y:S06]  /*0530*/  BRA `(.L_x_5) ;  /* 0x0000000000187947 */ /* 0x000fec0003800000 */
.L_x_4:
[----:B------:R-:W0:Y:S01]  /*0540*/  LDCU UR4, c[0x0][0x388] ;  /* 0x00007100ff0477ac */ /* 0x000e220008000800 */
[----:B------:R-:W-:Y:S02]  /*0550*/  MOV R12, 0x580 ;  /* 0x00000580000c7802 */ /* 0x000fe40000000f00 */
[----:B0-----:R-:W-:-:S07]  /*0560*/  MOV R0, UR4 ;  /* 0x0000000400007c02 */ /* 0x001fce0008000f00 */
[----:B------:R-:W-:Y:S05]  /*0570*/  CALL.REL.NOINC `($__internal_1_$__cuda_sm20_rem_u64) ;  /* 0x0000000c00507944 */ /* 0x000fea0003c00000 */
[----:B------:R-:W-:Y:S02]  /*0580*/  IMAD.MOV.U32 R8, RZ, RZ, R10 ;  /* 0x000000ffff087224 */ /* 0x000fe400078e000a */
[----:B------:R-:W-:-:S07]  /*0590*/  IMAD.MOV.U32 R9, RZ, RZ, R11 ;  /* 0x000000ffff097224 */ /* 0x000fce00078e000b */
.L_x_5:
[----:B------:R-:W-:Y:S05]  /*05a0*/  BSYNC.RECONVERGENT B0 ;  /* 0x0000000000007941 */ /* 0x000fea0003800200 */
.L_x_3:
[----:B------:R-:W0:Y:S01]  /*05b0*/  LDC R11, c[0x0][0x38c] ;  /* 0x0000e300ff0b7b82 */ /* 0x000e220000000800 */
[----:B------:R-:W-:Y:S01]  /*05c0*/  BSSY.RECONVERGENT B0, `(.L_x_6) ;  /* 0x000001e000007945 */ /* 0x000fe20003800200 */
[----:B0-----:R-:W-:-:S04]  /*05d0*/  IADD3 R13, P0, P1, R11, -0x1, R14 ;  /* 0xffffffff0b0d7810 */ /* 0x001fc8000791e00e */
        /* <DEDUP_REMOVED lines=8> */
[----:B0-----:R-:W-:Y:S01]  /*0660*/  IMAD.MOV.U32 R4, RZ, RZ, RZ ;  /* 0x000000ffff047224 */ /* 0x001fe200078e00ff */
[----:B-1----:R-:W-:-:S05]  /*0670*/  IADD3 R6, PT, PT, RZ, -R5, RZ ;  /* 0x80000005ff067210 */ /* 0x002fca0007ffe0ff */
[----:B------:R-:W-:-:S04]  /*0680*/  IMAD R7, R6, R11, RZ ;  /* 0x0000000b06077224 */ /* 0x000fc800078e02ff */
[----:B------:R-:W-:-:S04]  /*0690*/  IMAD.HI.U32 R5, R5, R7, R4 ;  /* 0x0000000705057227 */ /* 0x000fc800078e0004 */
[----:B------:R-:W-:Y:S02]  /*06a0*/  IMAD.MOV.U32 R7, RZ, RZ, RZ ;  /* 0x000000ffff077224 */ /* 0x000fe400078e00ff */
[----:B------:R-:W-:-:S04]  /*06b0*/  IMAD.HI.U32 R5, R5, R13, RZ ;  /* 0x0000000d05057227 */ /* 0x000fc800078e00ff */
[----:B------:R-:W-:-:S04]  /*06c0*/  IMAD.MOV R5, RZ, RZ, -R5 ;  /* 0x000000ffff057224 */ /* 0x000fc800078e0a05 */
[----:B------:R-:W-:-:S05]  /*06d0*/  IMAD R6, R11, R5, R13 ;  /* 0x000000050b067224 */ /* 0x000fca00078e020d */
[----:B------:R-:W-:-:S13]  /*06e0*/  ISETP.GE.U32.AND P0, PT, R6, R11, PT ;  /* 0x0000000b0600720c */ /* 0x000fda0003f06070 */
[----:B------:R-:W-:-:S05]  /*06f0*/  @P0 IMAD.IADD R6, R6, 0x1, -R11 ;  /* 0x0000000106060824 */ /* 0x000fca00078e0a0b */
[----:B------:R-:W-:-:S13]  /*0700*/  ISETP.GE.U32.AND P0, PT, R6, R11, PT ;  /* 0x0000000b0600720c */ /* 0x000fda0003f06070 */
[-C--:B------:R-:W-:Y:S02]  /*0710*/  @P0 IADD3 R6, PT, PT, R6, -R11.reuse, RZ ;  /* 0x8000000b06060210 */ /* 0x080fe40007ffe0ff */
[----:B------:R-:W-:Y:S01]  /*0720*/  @!P1 LOP3.LUT R6, RZ, R11, RZ, 0x33, !PT ;  /* 0x0000000bff069212 */ /* 0x000fe200078e33ff */
[----:B------:R-:W-:Y:S06]  /*0730*/  BRA `(.L_x_8) ;  /* 0x0000000000187947 */ /* 0x000fec0003800000 */
.L_x_7:
[----:B------:R-:W0:Y:S01]  /*0740*/  LDCU UR4, c[0x0][0x38c] ;  /* 0x00007180ff0477ac */ /* 0x000e220008000800 */
[----:B------:R-:W-:Y:S01]  /*0750*/  MOV R12, 0x780 ;  /* 0x00000780000c7802 */ /* 0x000fe20000000f00 */
[----:B0-----:R-:W-:-:S07]  /*0760*/  IMAD.U32 R0, RZ, RZ, UR4 ;  /* 0x00000004ff007e24 */ /* 0x001fce000f8e00ff */
[----:B------:R-:W-:Y:S05]  /*0770*/  CALL.REL.NOINC `($__internal_1_$__cuda_sm20_rem_u64) ;  /* 0x0000000800d07944 */ /* 0x000fea0003c00000 */
[----:B------:R-:W-:Y:S01]  /*0780*/  IMAD.MOV.U32 R6, RZ, RZ, R10 ;  /* 0x000000ffff067224 */ /* 0x000fe200078e000a */
[----:B------:R-:W-:-:S07]  /*0790*/  MOV R7, R11 ;  /* 0x0000000b00077202 */ /* 0x000fce0000000f00 */
.L_x_8:
[----:B------:R-:W-:Y:S05]  /*07a0*/  BSYNC.RECONVERGENT B0 ;  /* 0x0000000000007941 */ /* 0x000fea0003800200 */
.L_x_6:
[----:B------:R-:W-:Y:S01]  /*07b0*/  IADD3 R13, P0, PT, R14, 0x1, RZ ;  /* 0x000000010e0d7810 */ /* 0x000fe20007f1e0ff */
[----:B------:R-:W-:Y:S04]  /*07c0*/  BSSY.RECONVERGENT B0, `(.L_x_9) ;  /* 0x000001b000007945 */ /* 0x000fe80003800200 */
[----:B------:R-:W-:-:S05]  /*07d0*/  IMAD.X R19, RZ, RZ, R15, P0 ;  /* 0x000000ffff137224 */ /* 0x000fca00000e060f */
[----:B------:R-:W-:-:S13]  /*07e0*/  ISETP.NE.U32.AND P0, PT, R19, RZ, PT ;  /* 0x000000ff1300720c */ /* 0x000fda0003f05070 */
[----:B------:R-:W-:Y:S05]  /*07f0*/  @P0 BRA `(.L_x_10) ;  /* 0x00000000004c0947 */ /* 0x000fea0003800000 */
[----:B------:R-:W0:Y:S01]  /*0800*/  I2F.U32.RP R3, UR44 ;  /* 0x0000002c00037d06 */ /* 0x000e220008209000 */
[----:B------:R-:W-:-:S07]  /*0810*/  ISETP.NE.U32.AND P1, PT, RZ, UR44, PT ;  /* 0x0000002cff007c0c */ /* 0x000fce000bf25070 */
[----:B0-----:R-:W0:Y:S02]  /*0820*/  MUFU.RCP R3, R3 ;  /* 0x0000000300037308 */ /* 0x001e240000001000 */
[----:B0-----:R-:W-:-:S06]  /*0830*/  VIADD R4, R3, 0xffffffe ;  /* 0x0ffffffe03047836 */ /* 0x001fcc0000000000 */
[----:B------:R0:W1:Y:S02]  /*0840*/  F2I.FTZ.U32.TRUNC.NTZ R5, R4 ;  /* 0x0000000400057305 */ /* 0x000064000021f000 */
[----:B0-----:R-:W-:Y:S02]  /*0850*/  HFMA2 R4, -RZ, RZ, 0, 0 ;  /* 0x00000000ff047431 */ /* 0x001fe400000001ff */
[----:B-1----:R-:W-:-:S04]  /*0860*/  IMAD.MOV R11, RZ, RZ, -R5 ;  /* 0x000000ffff0b7224 */ /* 0x002fc800078e0a05 */
[----:B------:R-:W-:-:S04]  /*0870*/  IMAD R11, R11, UR44, RZ ;  /* 0x0000002c0b0b7c24 */ /* 0x000fc8000f8e02ff */
[----:B------:R-:W-:Y:S01]  /*0880*/  IMAD.HI.U32 R0, R5, R11, R4 ;  /* 0x0000000b05007227 */ /* 0x000fe200078e0004 */
[----:B------:R-:W-:-:S05]  /*0890*/  MOV R11, RZ ;  /* 0x000000ff000b7202 */ /* 0x000fca0000000f00 */
[----:B------:R-:W-:-:S04]  /*08a0*/  IMAD.HI.U32 R0, R0, R13, RZ ;  /* 0x0000000d00007227 */ /* 0x000fc800078e00ff */
[----:B------:R-:W-:-:S04]  /*08b0*/  IMAD.MOV R0, RZ, RZ, -R0 ;  /* 0x000000ffff007224 */ /* 0x000fc800078e0a00 */
[----:B------:R-:W-:-:S05]  /*08c0*/  IMAD R10, R0, UR44, R13 ;  /* 0x0000002c000a7c24 */ /* 0x000fca000f8e020d */
[----:B------:R-:W-:-:S13]  /*08d0*/  ISETP.GE.U32.AND P0, PT, R10, UR44, PT ;  /* 0x0000002c0a007c0c */ /* 0x000fda000bf06070 */
[----:B------:R-:W-:-:S05]  /*08e0*/  @P0 VIADD R10, R10, -UR44 ;  /* 0x8000002c0a0a0c36 */ /* 0x000fca0008000000 */
[----:B------:R-:W-:-:S13]  /*08f0*/  ISETP.GE.U32.AND P0, PT, R10, UR44, PT ;  /* 0x0000002c0a007c0c */ /* 0x000fda000bf06070 */
[----:B------:R-:W-:Y:S01]  /*0900*/  @P0 VIADD R10, R10, -UR44 ;  /* 0x8000002c0a0a0c36 */ /* 0x000fe20008000000 */
[----:B------:R-:W-:Y:S01]  /*0910*/  @!P1 LOP3.LUT R10, RZ, UR44, RZ, 0x33, !PT ;  /* 0x0000002cff0a9c12 */ /* 0x000fe2000f8e33ff */
[----:B------:R-:W-:Y:S06]  /*0920*/  BRA `(.L_x_11) ;  /* 0x0000000000107947 */ /* 0x000fec0003800000 */
.L_x_10:
[----:B------:R-:W0:Y:S01]  /*0930*/  LDCU UR4, c[0x0][0x38c] ;  /* 0x00007180ff0477ac */ /* 0x000e220008000800 */
[----:B------:R-:W-:Y:S01]  /*0940*/  MOV R12, 0x970 ;  /* 0x00000970000c7802 */ /* 0x000fe20000000f00 */
[----:B0-----:R-:W-:-:S07]  /*0950*/  IMAD.U32 R0, RZ, RZ, UR4 ;  /* 0x00000004ff007e24 */ /* 0x001fce000f8e00ff */
[----:B------:R-:W-:Y:S05]  /*0960*/  CALL.REL.NOINC `($__internal_1_$__cuda_sm20_rem_u64) ;  /* 0x0000000800547944 */ /* 0x000fea0003c00000 */
.L_x_11:
[----:B------:R-:W-:Y:S05]  /*0970*/  BSYNC.RECONVERGENT B0 ;  /* 0x0000000000007941 */ /* 0x000fea0003800200 */
.L_x_9:
[----:B------:R-:W-:-:S04]  /*0980*/  IMAD.WIDE.U32 R20, R6, UR45, R8 ;  /* 0x0000002d06147c25 */ /* 0x000fc8000f8e0008 */
[----:B------:R-:W-:Y:S01]  /*0990*/  IMAD.WIDE.U32 R4, R6, UR45, R16 ;  /* 0x0000002d06047c25 */ /* 0x000fe2000f8e0010 */
[----:B------:R-:W-:-:S03]  /*09a0*/  IADD3 R28, P0, PT, R20, UR40, RZ ;  /* 0x00000028141c7c10 */ /* 0x000fc6000ff1e0ff */
[----:B------:R-:W-:Y:S01]  /*09b0*/  IMAD R13, R7, UR45, RZ ;  /* 0x0000002d070d7c24 */ /* 0x000fe2000f8e02ff */
[----:B------:R-:W-:-:S04]  /*09c0*/  IADD3 R26, P1, PT, R4, UR40, RZ ;  /* 0x00000028041a7c10 */ /* 0x000fc8000ff3e0ff */
[----:B------:R-:W-:Y:S01]  /*09d0*/  IADD3.X R29, PT, PT, R21, UR41, R13, P0, !PT ;  /* 0x00000029151d7c10 */ /* 0x000fe200087fe40d */
[----:B------:R-:W-:Y:S01]  /*09e0*/  IMAD.WIDE.U32 R20, R14, UR45, R8 ;  /* 0x0000002d0e147c25 */ /* 0x000fe2000f8e0008 */
[----:B------:R-:W-:Y:S02]  /*09f0*/  IADD3 R4, P0, PT, R16, 0x1, RZ ;  /* 0x0000000110047810 */ /* 0x000fe40007f1e0ff */
[----:B------:R-:W-:Y:S01]  /*0a00*/  IADD3.X R27, PT, PT, R13, UR41, R5, P1, !PT ;  /* 0x000000290d1b7c10 */ /* 0x000fe20008ffe405 */
[----:B------:R0:W2:Y:S01]  /*0a10*/  LDG.E.U8 R3, desc[UR36][R28.64] ;  /* 0x000000241c037981 */ /* 0x0000a2000c1e1100 */
[----:B------:R-:W-:Y:S02]  /*0a20*/  IMAD R15, R15, UR45, RZ ;  /* 0x0000002d0f0f7c24 */ /* 0x000fe4000f8e02ff */
[----:B------:R-:W-:Y:S01]  /*0a30*/  IMAD.X R5, RZ, RZ, R17, P0 ;  /* 0x000000ffff057224 */ /* 0x000fe200000e0611 */
[----:B------:R-:W-:Y:S01]  /*0a40*/  ISETP.NE.U32.AND P0, PT, R4, UR45, PT ;  /* 0x0000002d04007c0c */ /* 0x000fe2000bf05070 */
[----:B------:R-:W-:Y:S01]  /*0a50*/  IMAD.WIDE.U32 R8, R10, UR45, R8 ;  /* 0x0000002d0a087c25 */ /* 0x000fe2000f8e0008 */
[----:B------:R-:W2:Y:S02]  /*0a60*/  LDG.E.U8 R26, desc[UR36][R26.64] ;  /* 0x000000241a1a7981 */ /* 0x000ea4000c1e1100 */
[----:B------:R-:W-:-:S02]  /*0a70*/  ISETP.NE.AND.EX P0, PT, R5, RZ, PT, P0 ;  /* 0x000000ff0500720c */ /* 0x000fc40003f05300 */
[----:B0-----:R-:W-:Y:S01]  /*0a80*/  IADD3 R28, P1, PT, R20, UR40, RZ ;  /* 0x00000028141c7c10 */ /* 0x001fe2000ff3e0ff */
[----:B------:R-:W-:Y:S01]  /*0a90*/  IMAD R0, R11, UR45, RZ ;  /* 0x0000002d0b007c24 */ /* 0x000fe2000f8e02ff */
[----:B------:R-:W-:Y:S02]  /*0aa0*/  SEL R4, R4, RZ, P0 ;  /* 0x000000ff04047207 */ /* 0x000fe40000000000 */
[----:B------:R-:W-:Y:S02]  /*0ab0*/  IADD3.X R29, PT, PT, R21, UR41, R15, P1, !PT ;  /* 0x00000029151d7c10 */ /* 0x000fe40008ffe40f */
[----:B------:R-:W-:Y:S02]  /*0ac0*/  IADD3 R20, P1, PT, R8, UR40, RZ ;  /* 0x0000002808147c10 */ /* 0x000fe4000ff3e0ff */
[----:B------:R-:W-:Y:S02]  /*0ad0*/  SEL R5, R5, RZ, P0 ;  /* 0x000000ff05057207 */ /* 0x000fe40000000000 */
[----:B------:R-:W-:Y:S01]  /*0ae0*/  IADD3.X R21, PT, PT, R9, UR41, R0, P1, !PT ;  /* 0x0000002909157c10 */ /* 0x000fe20008ffe400 */
[----:B------:R-:W-:-:S04]  /*0af0*/  IMAD.WIDE.U32 R8, R10, UR45, R16 ;  /* 0x0000002d0a087c25 */ /* 0x000fc8000f8e0010 */
[----:B------:R-:W-:Y:S01]  /*0b00*/  IMAD.WIDE.U32 R6, R6, UR45, R4 ;  /* 0x0000002d06067c25 */ /* 0x000fe2000f8e0004 */
[----:B------:R-:W3:Y:S03]  /*0b10*/  LDG.E.U8 R21, desc[UR36][R20.64] ;  /* 0x0000002414157981 */ /* 0x000ee6000c1e1100 */
[----:B------:R-:W-:Y:S01]  /*0b20*/  IMAD.WIDE.U32 R16, R14, UR45, R16 ;  /* 0x0000002d0e107c25 */ /* 0x000fe2000f8e0010 */
[----:B------:R-:W-:-:S03]  /*0b30*/  IADD3 R6, P0, PT, R6, UR40, RZ ;  /* 0x0000002806067c10 */ /* 0x000fc6000ff1e0ff */
[----:B------:R-:W-:Y:S01]  /*0b40*/  IMAD.IADD R19, R15, 0x1, R17 ;  /* 0x000000010f137824 */ /* 0x000fe200078e0211 */
[----:B------:R-:W-:Y:S02]  /*0b50*/  IADD3 R12, P2, PT, R16, UR40, RZ ;  /* 0x00000028100c7c10 */ /* 0x000fe4000ff5e0ff */
[----:B------:R-:W-:Y:S02]  /*0b60*/  IADD3.X R7, PT, PT, R13, UR41, R7, P0, !PT ;  /* 0x000000290d077c10 */ /* 0x000fe400087fe407 */
[----:B------:R-:W-:Y:S01]  /*0b70*/  IADD3.X R13, PT, PT, R19, UR41, RZ, P2, !PT ;  /* 0x00000029130d7c10 */ /* 0x000fe200097fe4ff */
[--C-:B------:R-:W-:Y:S01]  /*0b80*/  IMAD.WIDE.U32 R10, R10, UR45, R4.reuse ;  /* 0x0000002d0a0a7c25 */ /* 0x100fe2000f8e0004 */
[----:B------:R-:W-:Y:S01]  /*0b90*/  IADD3 R8, P0, PT, R8, UR40, RZ ;  /* 0x0000002808087c10 */ /* 0x000fe2000ff1e0ff */
[----:B------:R-:W2:Y:S02]  /*0ba0*/  LDG.E.U8 R6, desc[UR36][R6.64] ;  /* 0x0000002406067981 */ /* 0x000ea4000c1e1100 */
[----:B------:R-:W-:-:S02]  /*0bb0*/  IMAD.WIDE.U32 R4, R14, UR45, R4 ;  /* 0x0000002d0e047c25 */ /* 0x000fc4000f8e0004 */
[----:B------:R-:W4:Y:S01]  /*0bc0*/  LDG.E.U8 R12, desc[UR36][R12.64] ;  /* 0x000000240c0c7981 */ /* 0x000f22000c1e1100 */
[----:B------:R-:W-:Y:S02]  /*0bd0*/  IADD3 R10, P1, PT, R10, UR40, RZ ;  /* 0x000000280a0a7c10 */ /* 0x000fe4000ff3e0ff */
[C---:B------:R-:W-:Y:S01]  /*0be0*/  IADD3.X R9, PT, PT, R0.reuse, UR41, R9, P0, !PT ;  /* 0x0000002900097c10 */ /* 0x040fe200087fe409 */
[----:B------:R-:W3:Y:S01]  /*0bf0*/  LDG.E.U8 R14, desc[UR36][R28.64] ;  /* 0x000000241c0e7981 */ /* 0x000ee2000c1e1100 */
[----:B------:R-:W-:Y:S02]  /*0c00*/  IADD3.X R11, PT, PT, R0, UR41, R11, P1, !PT ;  /* 0x00000029000b7c10 */ /* 0x000fe40008ffe40b */
[----:B------:R-:W-:Y:S01]  /*0c10*/  IADD3 R4, P0, PT, R4, UR40, RZ ;  /* 0x0000002804047c10 */ /* 0x000fe2000ff1e0ff */
[----:B------:R-:W5:Y:S03]  /*0c20*/  LDG.E.U8 R8, desc[UR36][R8.64] ;  /* 0x0000002408087981 */ /* 0x000f66000c1e1100 */
[----:B------:R-:W-:Y:S01]  /*0c30*/  IADD3.X R5, PT, PT, R15, UR41, R5, P0, !PT ;  /* 0x000000290f057c10 */ /* 0x000fe200087fe405 */
[----:B------:R-:W5:Y:S04]  /*0c40*/  LDG.E.U8 R10, desc[UR36][R10.64] ;  /* 0x000000240a0a7981 */ /* 0x000f68000c1e1100 */
[----:B------:R-:W5:Y:S01]  /*0c50*/  LDG.E.U8 R4, desc[UR36][R4.64] ;  /* 0x0000002404047981 */ /* 0x000f62000c1e1100 */
[----:B------:R-:W-:Y:S01]  /*0c60*/  BSSY.RECONVERGENT B6, `(.L_x_12) ;  /* 0x0000018000067945 */ /* 0x000fe20003800200 */
[----:B--2---:R-:W-:-:S02]  /*0c70*/  IADD3 R3, PT, PT, R6, R26, R3 ;  /* 0x0000001a06037210 */ /* 0x004fc40007ffe003 */
[----:B----4-:R-:W-:Y:S02]  /*0c80*/  ISETP.NE.AND P0, PT, R12, 0x1, PT ;  /* 0x000000010c00780c */ /* 0x010fe40003f05270 */
[----:B---3--:R-:W-:-:S04]  /*0c90*/  IADD3 R3, PT, PT, R21, R3, R14 ;  /* 0x0000000315037210 */ /* 0x008fc80007ffe00e */
[----:B-----5:R-:W-:-:S04]  /*0ca0*/  IADD3 R3, PT, PT, R10, R3, R8 ;  /* 0x000000030a037210 */ /* 0x020fc80007ffe008 */
[----:B------:R-:W-:-:S03]  /*0cb0*/  IADD3 R3, PT, PT, R3, R4, RZ ;  /* 0x0000000403037210 */ /* 0x000fc60007ffe0ff */
[----:B------:R-:W-:Y:S05]  /*0cc0*/  @!P0 BRA `(.L_x_13) ;  /* 0x00000000003c8947 */ /* 0x000fea0003800000 */
[----:B------:R-:W-:-:S13]  /*0cd0*/  ISETP.NE.AND P1, PT, R12, RZ, PT ;  /* 0x000000ff0c00720c */ /* 0x000fda0003f25270 */
[----:B------:R-:W-:Y:S01]  /*0ce0*/  @!P1 ISETP.EQ.AND P0, PT, R3, 0x3, PT ;  /* 0x000000030300980c */ /* 0x000fe20003f02270 */
[----:B------:R-:W-:-:S12]  /*0cf0*/  @!P1 BRA `(.L_x_14) ;  /* 0x0000000000389947 */ /* 0x000fd80003800000 */
[----:B------:R-:W-:Y:S01]  /*0d00*/  MOV R8, 0x0 ;  /* 0x0000000000087802 */ /* 0x000fe20000000f00 */
[----:B------:R0:W-:Y:S01]  /*0d10*/  STL [R1], R12 ;  /* 0x0000000c01007387 */ /* 0x0001e20000100800 */
[----:B------:R-:W1:Y:S01]  /*0d20*/  LDCU.64 UR4, c[0x4][0x8] ;  /* 0x01000100ff0477ac */ /* 0x000e620008000a00 */
[----:B------:R-:W-:Y:S01]  /*0d30*/  IMAD.MOV.U32 R6, RZ, RZ, R2 ;  /* 0x000000ffff067224 */ /* 0x000fe200078e0002 */
[----:B------:R-:W-:Y:S02]  /*0d40*/  MOV R7, R18 ;  /* 0x0000001200077202 */ /* 0x000fe40000000f00 */
[----:B------:R-:W2:Y:S01]  /*0d50*/  LDC.64 R8, c[0x4][R8] ;  /* 0x0100000008087b82 */ /* 0x000ea20000000a00 */
[----:B-1----:R-:W-:Y:S02]  /*0d60*/  IMAD.U32 R4, RZ, RZ, UR4 ;  /* 0x00000004ff047e24 */ /* 0x002fe4000f8e00ff */
[----:B0-----:R-:W-:-:S07]  /*0d70*/  IMAD.U32 R5, RZ, RZ, UR5 ;  /* 0x00000005ff057e24 */ /* 0x001fce000f8e00ff */
[----:B------:R-:W-:-:S07]  /*0d80*/  LEPC R20, `(.L_x_15) ;  /* 0x000000001014794e */ /* 0x000fce0000000000 */
[----:B--2---:R-:W-:Y:S05]  /*0d90*/  CALL.ABS.NOINC R8 ;  /* 0x0000000008007343 */ /* 0x004fea0003c00000 */
.L_x_15:
[----:B------:R-:W-:Y:S01]  /*0da0*/  PLOP3.LUT P0, PT, PT, PT, PT, 0x8, 0x80 ;  /* 0x000000000080781c */ /* 0x000fe20003f0e170 */
[----:B------:R-:W-:-:S12]  /*0db0*/  BRA `(.L_x_14) ;  /* 0x0000000000087947 */ /* 0x000fd80003800000 */
.L_x_13:
[----:B------:R-:W-:-:S04]  /*0dc0*/  LOP3.LUT R0, R3, 0xfffffffe, RZ, 0xc0, !PT ;  /* 0xfffffffe03007812 */ /* 0x000fc800078ec0ff */
[----:B------:R-:W-:-:S13]  /*0dd0*/  ISETP.EQ.AND P0, PT, R0, 0x2, PT ;  /* 0x000000020000780c */ /* 0x000fda0003f02270 */
.L_x_14:
[----:B------:R-:W-:Y:S05]  /*0de0*/  BSYNC.RECONVERGENT B6 ;  /* 0x0000000000067941 */ /* 0x000fea0003800200 */
.L_x_12:
[----:B------:R-:W-:Y:S02]  /*0df0*/  IADD3 R16, P1, PT, R16, UR42, RZ ;  /* 0x0000002a10107c10 */ /* 0x000fe4000ff3e0ff */
[----:B------:R-:W-:Y:S02]  /*0e00*/  SEL R3, RZ, 0x1, !P0 ;  /* 0x00000001ff037807 */ /* 0x000fe40004000000 */
[----:B------:R-:W-:Y:S02]  /*0e10*/  IADD3.X R17, PT, PT, R19, UR43, RZ, P1, !PT ;  /* 0x0000002b13117c10 */ /* 0x000fe40008ffe4ff */
[----:B------:R-:W-:-:S03]  /*0e20*/  IADD3 R22, P0, PT, R24, R22, RZ ;  /* 0x0000001618167210 */ /* 0x000fc60007f1e0ff */
[----:B------:R1:W-:Y:S01]  /*0e30*/  STG.E.U8 desc[UR36][R16.64], R3 ;  /* 0x0000000310007986 */ /* 0x0003e2000c101124 */
[----:B------:R-:W-:Y:S02]  /*0e40*/  LEA.HI.X.SX32 R23, R24, R23, 0x1, P0 ;  /* 0x0000001718177211 */ /* 0x000fe400000f0eff */
[----:B------:R-:W-:-:S04]  /*0e50*/  ISETP.GE.U32.AND P0, PT, R22, UR38, PT ;  /* 0x0000002616007c0c */ /* 0x000fc8000bf06070 */
[----:B------:R-:W-:-:S13]  /*0e60*/  ISETP.GE.U32.AND.EX P0, PT, R23, UR39, PT, P0 ;  /* 0x0000002717007c0c */ /* 0x000fda000bf06100 */
[----:B-1----:R-:W-:Y:S05]  /*0e70*/  @!P0 BRA `(.L_x_16) ;  /* 0xfffffff000bc8947 */ /* 0x002fea000383ffff */
[----:B------:R-:W-:Y:S05]  /*0e80*/  EXIT ;  /* 0x000000000000794d */ /* 0x000fea0003800000 */
        .weak           $__internal_0_$__cuda_sm20_div_u64
        .type           $__internal_0_$__cuda_sm20_div_u64,@function
        .size           $__internal_0_$__cuda_sm20_div_u64,($__internal_1_$__cuda_sm20_rem_u64 - $__internal_0_$__cuda_sm20_div_u64)
$__internal_0_$__cuda_sm20_div_u64:
[----:B------:R-:W0:Y:S01]  /*0e90*/  LDCU UR4, c[0x0][0x388] ;  /* 0x00007100ff0477ac */ /* 0x000e220008000800 */
[----:B------:R-:W-:Y:S02]  /*0ea0*/  UMOV UR5, URZ ;  /* 0x000000ff00057c82 */ /* 0x000fe40008000000 */
[----:B0-----:R-:W0:Y:S08]  /*0eb0*/  I2F.U64.RP R3, UR4 ;  /* 0x0000000400037d12 */ /* 0x001e300008309000 */
[----:B0-----:R-:W0:Y:S02]  /*0ec0*/  MUFU.RCP R3, R3 ;  /* 0x0000000300037308 */ /* 0x001e240000001000 */
[----:B0-----:R-:W-:-:S06]  /*0ed0*/  VIADD R4, R3, 0x1ffffffe ;  /* 0x1ffffffe03047836 */ /* 0x001fcc0000000000 */
[----:B------:R-:W0:Y:S02]  /*0ee0*/  F2I.U64.TRUNC R4, R4 ;  /* 0x0000000400047311 */ /* 0x000e24000020d800 */
[----:B0-----:R-:W-:-:S04]  /*0ef0*/  IMAD.WIDE.U32 R6, R4, UR4, RZ ;  /* 0x0000000404067c25 */ /* 0x001fc8000f8e00ff */
[----:B------:R-:W-:Y:S01]  /*0f00*/  IMAD R7, R5, UR4, R7 ;  /* 0x0000000405077c24 */ /* 0x000fe2000f8e0207 */
[----:B------:R-:W-:-:S05]  /*0f10*/  IADD3 R9, P0, PT, RZ, -R6, RZ ;  /* 0x80000006ff097210 */ /* 0x000fca0007f1e0ff */
[----:B------:R-:W-:-:S04]  /*0f20*/  IMAD.HI.U32 R6, R4, R9, RZ ;  /* 0x0000000904067227 */ /* 0x000fc800078e00ff */
[----:B------:R-:W-:Y:S02]  /*0f30*/  IMAD.X R11, RZ, RZ, ~R7, P0 ;  /* 0x000000ffff0b7224 */ /* 0x000fe400000e0e07 */
[----:B------:R-:W-:Y:S02]  /*0f40*/  IMAD.MOV.U32 R7, RZ, RZ, R4 ;  /* 0x000000ffff077224 */ /* 0x000fe400078e0004 */
[-C--:B------:R-:W-:Y:S02]  /*0f50*/  IMAD R13, R5, R11.reuse, RZ ;  /* 0x0000000b050d7224 */ /* 0x080fe400078e02ff */
[----:B------:R-:W-:-:S04]  /*0f60*/  IMAD.WIDE.U32 R6, P0, R4, R11, R6 ;  /* 0x0000000b04067225 */ /* 0x000fc80007800006 */
[----:B------:R-:W-:-:S04]  /*0f70*/  IMAD.HI.U32 R3, R5, R11, RZ ;  /* 0x0000000b05037227 */ /* 0x000fc800078e00ff */
[----:B------:R-:W-:Y:S01]  /*0f80*/  IMAD.HI.U32 R6, P1, R5, R9, R6 ;  /* 0x0000000905067227 */ /* 0x000fe20007820006 */
[----:B------:R-:W-:-:S04]  /*0f90*/  IADD3.X R3, PT, PT, R3, R5, RZ, P0, !PT ;  /* 0x0000000503037210 */ /* 0x000fc800007fe4ff */
[----:B------:R-:W-:-:S04]  /*0fa0*/  IADD3 R7, P2, PT, R13, R6, RZ ;  /* 0x000000060d077210 */ /* 0x000fc80007f5e0ff */
[----:B------:R-:W-:Y:S01]  /*0fb0*/  IADD3.X R3, PT, PT, RZ, RZ, R3, P2, P1 ;  /* 0x000000ffff037210 */ /* 0x000fe200017e2403 */
[----:B------:R-:W-:-:S03]  /*0fc0*/  IMAD.WIDE.U32 R4, R7, UR4, RZ ;  /* 0x0000000407047c25 */ /* 0x000fc6000f8e00ff */
[----:B------:R-:W-:Y:S01]  /*0fd0*/  IADD3 R9, P0, PT, RZ, -R4, RZ ;  /* 0x80000004ff097210 */ /* 0x000fe20007f1e0ff */
[----:B------:R-:W-:Y:S02]  /*0fe0*/  IMAD R4, R3, UR4, R5 ;  /* 0x0000000403047c24 */ /* 0x000fe4000f8e0205 */
[----:B------:R-:W-:Y:S02]  /*0ff0*/  IMAD.MOV.U32 R5, RZ, RZ, RZ ;  /* 0x000000ffff057224 */ /* 0x000fe400078e00ff */
[----:B------:R-:W-:-:S04]  /*1000*/  IMAD.HI.U32 R6, R7, R9, RZ ;  /* 0x0000000907067227 */ /* 0x000fc800078e00ff */
[----:B------:R-:W-:-:S04]  /*1010*/  IMAD.X R4, RZ, RZ, ~R4, P0 ;  /* 0x000000ffff047224 */ /* 0x000fc800000e0e04 */
[----:B------:R-:W-:-:S04]  /*1020*/  IMAD.WIDE.U32 R6, P0, R7, R4, R6 ;  /* 0x0000000407067225 */ /* 0x000fc80007800006 */
[C---:B------:R-:W-:Y:S02]  /*1030*/  IMAD R8, R3.reuse, R4, RZ ;  /* 0x0000000403087224 */ /* 0x040fe400078e02ff */
[----:B------:R-:W-:-:S04]  /*1040*/  IMAD.HI.U32 R7, P1, R3, R9, R6 ;  /* 0x0000000903077227 */ /* 0x000fc80007820006 */
[----:B------:R-:W-:Y:S01]  /*1050*/  IMAD.HI.U32 R4, R3, R4, RZ ;  /* 0x0000000403047227 */ /* 0x000fe200078e00ff */
[----:B------:R-:W-:-:S03]  /*1060*/  IADD3 R7, P2, PT, R8, R7, RZ ;  /* 0x0000000708077210 */ /* 0x000fc60007f5e0ff */
[----:B------:R-:W-:Y:S02]  /*1070*/  IMAD.X R3, R4, 0x1, R3, P0 ;  /* 0x0000000104037824 */ /* 0x000fe400000e0603 */
[----:B------:R-:W-:-:S03]  /*1080*/  IMAD.HI.U32 R4, R7, R22, RZ ;  /* 0x0000001607047227 */ /* 0x000fc600078e00ff */
[----:B------:R-:W-:Y:S01]  /*1090*/  IADD3.X R3, PT, PT, RZ, RZ, R3, P2, P1 ;  /* 0x000000ffff037210 */ /* 0x000fe200017e2403 */
[----:B------:R-:W-:-:S04]  /*10a0*/  IMAD.WIDE.U32 R4, R7, R23, R4 ;  /* 0x0000001707047225 */ /* 0x000fc800078e0004 */
[C---:B------:R-:W-:Y:S02]  /*10b0*/  IMAD R7, R3.reuse, R23, RZ ;  /* 0x0000001703077224 */ /* 0x040fe400078e02ff */
[----:B------:R-:W-:-:S04]  /*10c0*/  IMAD.HI.U32 R4, P0, R3, R22, R4 ;  /* 0x0000001603047227 */ /* 0x000fc80007800004 */
[----:B------:R-:W-:Y:S01]  /*10d0*/  IMAD.HI.U32 R3, R3, R23, RZ ;  /* 0x0000001703037227 */ /* 0x000fe200078e00ff */
[----:B------:R-:W-:-:S04]  /*10e0*/  IADD3 R6, P1, PT, R7, R4, RZ ;  /* 0x0000000407067210 */ /* 0x000fc80007f3e0ff */
[----:B------:R-:W-:Y:S01]  /*10f0*/  IADD3.X R3, PT, PT, R3, RZ, RZ, P0, !PT ;  /* 0x000000ff03037210 */ /* 0x000fe200007fe4ff */
[----:B------:R-:W-:-:S04]  /*1100*/  IMAD.WIDE.U32 R4, R6, UR4, RZ ;  /* 0x0000000406047c25 */ /* 0x000fc8000f8e00ff */
[----:B------:R-:W-:Y:S01]  /*1110*/  IMAD.X R3, RZ, RZ, R3, P1 ;  /* 0x000000ffff037224 */ /* 0x000fe200008e0603 */
[----:B------:R-:W-:-:S03]  /*1120*/  IADD3 R10, P0, PT, -R4, R22, RZ ;  /* 0x00000016040a7210 */ /* 0x000fc60007f1e1ff */
[----:B------:R-:W-:Y:S01]  /*1130*/  IMAD R8, R3, UR4, R5 ;  /* 0x0000000403087c24 */ /* 0x000fe2000f8e0205 */
[----:B------:R-:W-:Y:S02]  /*1140*/  IADD3 R5, P2, PT, R6, 0x1, RZ ;  /* 0x0000000106057810 */ /* 0x000fe40007f5e0ff */
[C---:B------:R-:W-:Y:S01]  /*1150*/  IADD3 R7, P1, PT, R10.reuse, -UR4, RZ ;  /* 0x800000040a077c10 */ /* 0x040fe2000ff3e0ff */
[----:B------:R-:W-:Y:S01]  /*1160*/  IMAD.X R9, R23, 0x1, ~R8, P0 ;  /* 0x0000000117097824 */ /* 0x000fe200000e0e08 */
[----:B------:R-:W-:Y:S01]  /*1170*/  ISETP.GE.U32.AND P0, PT, R10, UR4, PT ;  /* 0x000000040a007c0c */ /* 0x000fe2000bf06070 */
[----:B------:R-:W-:-:S03]  /*1180*/  IMAD.X R4, RZ, RZ, R3, P2 ;  /* 0x000000ffff047224 */ /* 0x000fc600010e0603 */
[C---:B------:R-:W-:Y:S02]  /*1190*/  ISETP.GE.U32.AND.EX P0, PT, R9.reuse, RZ, PT, P0 ;  /* 0x000000ff0900720c */ /* 0x040fe40003f06100 */
[----:B------:R-:W-:Y:S02]  /*11a0*/  IADD3.X R8, PT, PT, R9, -0x1, RZ, P1, !PT ;  /* 0xffffffff09087810 */ /* 0x000fe40000ffe4ff */
[----:B------:R-:W-:Y:S02]  /*11b0*/  SEL R7, R7, R10, P0 ;  /* 0x0000000a07077207 */ /* 0x000fe40000000000 */
[----:B------:R-:W-:Y:S02]  /*11c0*/  SEL R5, R5, R6, P0 ;  /* 0x0000000605057207 */ /* 0x000fe40000000000 */
[----:B------:R-:W-:Y:S02]  /*11d0*/  SEL R6, R8, R9, P0 ;  /* 0x0000000908067207 */ /* 0x000fe40000000000 */
[----:B------:R-:W-:-:S02]  /*11e0*/  SEL R4, R4, R3, P0 ;  /* 0x0000000304047207 */ /* 0x000fc40000000000 */
[----:B------:R-:W-:Y:S02]  /*11f0*/  ISETP.GE.U32.AND P0, PT, R7, UR4, PT ;  /* 0x0000000407007c0c */ /* 0x000fe4000bf06070 */
[----:B------:R-:W-:Y:S02]  /*1200*/  IADD3 R14, P2, PT, R5, 0x1, RZ ;  /* 0x00000001050e7810 */ /* 0x000fe40007f5e0ff */
[----:B------:R-:W-:Y:S02]  /*1210*/  ISETP.GE.U32.AND.EX P0, PT, R6, RZ, PT, P0 ;  /* 0x000000ff0600720c */ /* 0x000fe40003f06100 */
[-C--:B------:R-:W-:Y:S02]  /*1220*/  IADD3.X R15, PT, PT, RZ, R4.reuse, RZ, P2, !PT ;  /* 0x00000004ff0f7210 */ /* 0x080fe400017fe4ff */
[----:B------:R-:W-:Y:S02]  /*1230*/  ISETP.NE.U32.AND P1, PT, RZ, UR4, PT ;  /* 0x00000004ff007c0c */ /* 0x000fe4000bf25070 */
[----:B------:R-:W-:Y:S01]  /*1240*/  SEL R14, R14, R5, P0 ;  /* 0x000000050e0e7207 */ /* 0x000fe20000000000 */
[----:B------:R-:W-:Y:S01]  /*1250*/  IMAD.MOV.U32 R5, RZ, RZ, 0x0 ;  /* 0x00000000ff057424 */ /* 0x000fe200078e00ff */
[----:B------:R-:W-:Y:S01]  /*1260*/  SEL R15, R15, R4, P0 ;  /* 0x000000040f0f7207 */ /* 0x000fe20000000000 */
[----:B------:R-:W-:Y:S01]  /*1270*/  IMAD.MOV.U32 R4, RZ, RZ, R0 ;  /* 0x000000ffff047224 */ /* 0x000fe200078e0000 */
[----:B------:R-:W-:-:S04]  /*1280*/  ISETP.NE.AND.EX P1, PT, RZ, RZ, PT, P1 ;  /* 0x000000ffff00720c */ /* 0x000fc80003f25310 */
[----:B------:R-:W-:Y:S02]  /*1290*/  SEL R14, R14, 0xffffffff, P1 ;  /* 0xffffffff0e0e7807 */ /* 0x000fe40000800000 */
[----:B------:R-:W-:Y:S01]  /*12a0*/  SEL R15, R15, 0xffffffff, P1 ;  /* 0xffffffff0f0f7807 */ /* 0x000fe20000800000 */
[----:B------:R-:W-:Y:S06]  /*12b0*/  RET.REL.NODEC R4 `(_Z10gol_kernelPhjjS_) ;  /* 0xffffffec04507950 */ /* 0x000fec0003c3ffff */
        .weak           $__internal_1_$__cuda_sm20_rem_u64
        .type           $__internal_1_$__cuda_sm20_rem_u64,@function
        .size           $__internal_1_$__cuda_sm20_rem_u64,(.L_x_19 - $__internal_1_$__cuda_sm20_rem_u64)
$__internal_1_$__cuda_sm20_rem_u64:
[----:B------:R-:W-:Y:S01]  /*12c0*/  IMAD.MOV.U32 R20, RZ, RZ, R0 ;  /* 0x000000ffff147224 */ /* 0x000fe200078e0000 */
[----:B------:R-:W-:-:S05]  /*12d0*/  MOV R21, R3 ;  /* 0x0000000300157202 */ /* 0x000fca0000000f00 */
[----:B------:R-:W0:Y:S08]  /*12e0*/  I2F.U64.RP R20, R20 ;  /* 0x0000001400147312 */ /* 0x000e300000309000 */
[----:B0-----:R-:W0:Y:S02]  /*12f0*/  MUFU.RCP R4, R20 ;  /* 0x0000001400047308 */ /* 0x001e240000001000 */
[----:B0-----:R-:W-:-:S06]  /*1300*/  VIADD R4, R4, 0x1ffffffe ;  /* 0x1ffffffe04047836 */ /* 0x001fcc0000000000 */
[----:B------:R-:W0:Y:S02]  /*1310*/  F2I.U64.TRUNC R4, R4 ;  /* 0x0000000400047311 */ /* 0x000e24000020d800 */
[----:B0-----:R-:W-:-:S04]  /*1320*/  IMAD.WIDE.U32 R10, R4, R0, RZ ;  /* 0x00000000040a7225 */ /* 0x001fc800078e00ff */
[----:B------:R-:W-:Y:S01]  /*1330*/  IMAD R11, R4, R3, R11 ;  /* 0x00000003040b7224 */ /* 0x000fe200078e020b */
[----:B------:R-:W-:-:S03]  /*1340*/  IADD3 R25, P0, PT, RZ, -R10, RZ ;  /* 0x8000000aff197210 */ /* 0x000fc60007f1e0ff */
[----:B------:R-:W-:Y:S02]  /*1350*/  IMAD R11, R5, R0, R11 ;  /* 0x00000000050b7224 */ /* 0x000fe400078e020b */
        /* <DEDUP_REMOVED lines=10> */
[----:B------:R-:W-:-:S04]  /*1400*/  IMAD.WIDE.U32 R4, R11, R0, RZ ;  /* 0x000000000b047225 */ /* 0x000fc800078e00ff */
[----:B------:R-:W-:Y:S01]  /*1410*/  IMAD R5, R11, R3, R5 ;  /* 0x000000030b057224 */ /* 0x000fe200078e0205 */
[----:B------:R-:W-:-:S03]  /*1420*/  IADD3 R25, P0, PT, RZ, -R4, RZ ;  /* 0x80000004ff197210 */ /* 0x000fc60007f1e0ff */
[----:B------:R-:W-:Y:S02]  /*1430*/  IMAD R5, R21, R0, R5 ;  /* 0x0000000015057224 */ /* 0x000fe400078e0205 */
        /* <DEDUP_REMOVED lines=10> */
[----:B------:R-:W-:Y:S02]  /*14e0*/  IMAD.MOV.U32 R5, RZ, RZ, RZ ;  /* 0x000000ffff057224 */ /* 0x000fe400078e00ff */
[----:B------:R-:W-:-:S04]  /*14f0*/  IMAD.WIDE.U32 R4, R10, R19, R4 ;  /* 0x000000130a047225 */ /* 0x000fc800078e0004 */
[C---:B------:R-:W-:Y:S02]  /*1500*/  IMAD R11, R20.reuse, R19, RZ ;  /* 0x00000013140b7224 */ /* 0x040fe400078e02ff */
[----:B------:R-:W-:-:S04]  /*1510*/  IMAD.HI.U32 R4, P0, R20, R13, R4 ;  /* 0x0000000d14047227 */ /* 0x000fc80007800004 */
[----:B------:R-:W-:Y:S01]  /*1520*/  IMAD.HI.U32 R10, R20, R19, RZ ;  /* 0x00000013140a7227 */ /* 0x000fe200078e00ff */
[----:B------:R-:W-:-:S04]  /*1530*/  IADD3 R11, P1, PT, R11, R4, RZ ;  /* 0x000000040b0b7210 */ /* 0x000fc80007f3e0ff */
[----:B------:R-:W-:Y:S01]  /*1540*/  IADD3.X R10, PT, PT, R10, RZ, RZ, P0, !PT ;  /* 0x000000ff0a0a7210 */ /* 0x000fe200007fe4ff */
[----:B------:R-:W-:-:S04]  /*1550*/  IMAD.WIDE.U32 R4, R11, R0, RZ ;  /* 0x000000000b047225 */ /* 0x000fc800078e00ff */
[----:B------:R-:W-:Y:S01]  /*1560*/  IMAD.X R21, RZ, RZ, R10, P1 ;  /* 0x000000ffff157224 */ /* 0x000fe200008e060a */
[----:B------:R-:W-:Y:S01]  /*1570*/  IADD3 R13, P1, PT, -R4, R13, RZ ;  /* 0x0000000d040d7210 */ /* 0x000fe20007f3e1ff */
[----:B------:R-:W-:-:S03]  /*1580*/  IMAD R11, R11, R3, R5 ;  /* 0x000000030b0b7224 */ /* 0x000fc600078e0205 */
[-C--:B------:R-:W-:Y:S01]  /*1590*/  ISETP.GE.U32.AND P0, PT, R13, R0.reuse, PT ;  /* 0x000000000d00720c */ /* 0x080fe20003f06070 */
[----:B------:R-:W-:-:S04]  /*15a0*/  IMAD R4, R21, R0, R11 ;  /* 0x0000000015047224 */ /* 0x000fc800078e020b */
[----:B------:R-:W-:Y:S01]  /*15b0*/  IMAD.X R10, R19, 0x1, ~R4, P1 ;  /* 0x00000001130a7824 */ /* 0x000fe200008e0e04 */
[----:B------:R-:W-:-:S04]  /*15c0*/  IADD3 R5, P1, PT, -R0, R13, RZ ;  /* 0x0000000d00057210 */ /* 0x000fc80007f3e1ff */
[C---:B------:R-:W-:Y:S01]  /*15d0*/  ISETP.GE.U32.AND.EX P0, PT, R10.reuse, R3, PT, P0 ;  /* 0x000000030a00720c */ /* 0x040fe20003f06100 */
[----:B------:R-:W-:Y:S01]  /*15e0*/  IMAD.X R4, R10, 0x1, ~R3, P1 ;  /* 0x000000010a047824 */ /* 0x000fe200008e0e03 */
[----:B------:R-:W-:Y:S02]  /*15f0*/  ISETP.NE.U32.AND P1, PT, R0, RZ, PT ;  /* 0x000000ff0000720c */ /* 0x000fe40003f25070 */
[----:B------:R-:W-:Y:S01]  /*1600*/  SEL R5, R5, R13, P0 ;  /* 0x0000000d05057207 */ /* 0x000fe20000000000 */
[----:B------:R-:W-:Y:S01]  /*1610*/  IMAD.MOV.U32 R13, RZ, RZ, 0x0 ;  /* 0x00000000ff0d7424 */ /* 0x000fe200078e00ff */
[----:B------:R-:W-:Y:S02]  /*1620*/  SEL R4, R4, R10, P0 ;  /* 0x0000000a04047207 */ /* 0x000fe40000000000 */
[----:B------:R-:W-:Y:S02]  /*1630*/  ISETP.GE.U32.AND P0, PT, R5, R0, PT ;  /* 0x000000000500720c */ /* 0x000fe40003f06070 */
[----:B------:R-:W-:-:S02]  /*1640*/  IADD3 R10, P2, PT, -R0, R5, RZ ;  /* 0x00000005000a7210 */ /* 0x000fc40007f5e1ff */
[----:B------:R-:W-:Y:S02]  /*1650*/  ISETP.GE.U32.AND.EX P0, PT, R4, R3, PT, P0 ;  /* 0x000000030400720c */ /* 0x000fe40003f06100 */
[CC--:B------:R-:W-:Y:S02]  /*1660*/  IADD3.X R11, PT, PT, ~R3.reuse, R4.reuse, RZ, P2, !PT ;  /* 0x00000004030b7210 */ /* 0x0c0fe400017fe5ff */
[----:B------:R-:W-:Y:S02]  /*1670*/  ISETP.NE.AND.EX P1, PT, R3, RZ, PT, P1 ;  /* 0x000000ff0300720c */ /* 0x000fe40003f25310 */
[----:B------:R-:W-:Y:S02]  /*1680*/  SEL R10, R10, R5, P0 ;  /* 0x000000050a0a7207 */ /* 0x000fe40000000000 */
[----:B------:R-:W-:Y:S02]  /*1690*/  SEL R11, R11, R4, P0 ;  /* 0x000000040b0b7207 */ /* 0x000fe40000000000 */
[----:B------:R-:W-:-:S02]  /*16a0*/  SEL R10, R10, 0xffffffff, P1 ;  /* 0xffffffff0a0a7807 */ /* 0x000fc40000800000 */
[----:B------:R-:W-:Y:S01]  /*16b0*/  SEL R11, R11, 0xffffffff, P1 ;  /* 0xffffffff0b0b7807 */ /* 0x000fe20000800000 */
[----:B------:R-:W-:Y:S06]  /*16c0*/  RET.REL.NODEC R12 `(_Z10gol_kernelPhjjS_) ;  /* 0xffffffe80c4c7950 */ /* 0x000fec0003c3ffff */
.L_x_17:
[----:B------:R-:W-:-:S00]  /*16d0*/  BRA `(.L_x_17) ;  /* 0xfffffffc00fc7947 */ /* 0x000fc0000383ffff */
[----:B------:R-:W-:-:S00]  /*16e0*/  NOP ;  /* 0x0000000000007918 */ /* 0x000fc00000000000 */
        /* <DEDUP_REMOVED lines=9> */
.L_x_19:


//--------------------- .nv.global.init           --------------------------
	.section	.nv.global.init,"aw",@progbits
.nv.global.init:
	.type		$str,@object
	.size		$str,(.L_0 - $str)
$str:
        /*0000*/ 	.byte	0x43, 0x65, 0x6c, 0x6c, 0x20, 0x73, 0x74, 0x61, 0x74, 0x65, 0x20, 0x25, 0x75, 0x20, 0x69, 0x73
        /*0010*/ 	.byte	0x20, 0x6e, 0x6f, 0x74, 0x20, 0x30, 0x20, 0x6f, 0x72, 0x20, 0x31, 0x20, 0x0a, 0x00
.L_0:


//--------------------- .nv.shared.reserved.0     --------------------------
	.section	.nv.shared.reserved.0,"aw",@nobits
	.weak		__nv_reservedSMEM_offset_0_alias
	.size		__nv_reservedSMEM_offset_0_alias, 0, 64
	.other		__nv_reservedSMEM_offset_0_alias,@"STO_CUDA_RESERVED_SHARED STV_DEFAULT"
__nv_reservedSMEM_offset_0_alias:
	.zero		0
	.zero		64


//--------------------- .nv.constant0._Z10gol_kernelPhjjS_ --------------------------
	.section	.nv.constant0._Z10gol_kernelPhjjS_,"a",@progbits
	.sectionflags	@""
	.align	4
.nv.constant0._Z10gol_kernelPhjjS_:
	.zero		920


//--------------------- SYMBOLS --------------------------

	.type		.nv.reservedSmem.offset0,@object
	.size		.nv.reservedSmem.offset0,0x4
	.type		vprintf,@function
